//
// Generated by NVIDIA NVVM Compiler
//
// Compiler Build ID: CL-36424714
// Cuda compilation tools, release 13.0, V13.0.88
// Based on NVVM 20.0.0
//

.version 9.0
.target sm_100
.address_size 64

	// .globl	_Z14multiplicacionPiS_S_

.visible .entry _Z14multiplicacionPiS_S_(
	.param .u64 .ptr .align 1 _Z14multiplicacionPiS_S__param_0,
	.param .u64 .ptr .align 1 _Z14multiplicacionPiS_S__param_1,
	.param .u64 .ptr .align 1 _Z14multiplicacionPiS_S__param_2
)
{
	.reg .pred 	%p<2>;
	.reg .b32 	%r<44>;
	.reg .b64 	%rd<21>;

	ld.param.u64 	%rd6, [_Z14multiplicacionPiS_S__param_0];
	ld.param.u64 	%rd7, [_Z14multiplicacionPiS_S__param_1];
	ld.param.u64 	%rd8, [_Z14multiplicacionPiS_S__param_2];
	cvta.to.global.u64 	%rd9, %rd7;
	cvta.to.global.u64 	%rd10, %rd6;
	cvta.to.global.u64 	%rd11, %rd8;
	mov.u32 	%r9, %tid.x;
	mov.u32 	%r10, %ctaid.x;
	mov.u32 	%r11, %ntid.x;
	mad.lo.s32 	%r12, %r10, %r11, %r9;
	mov.u32 	%r13, %tid.y;
	mov.u32 	%r14, %ctaid.y;
	mov.u32 	%r15, %ntid.y;
	mad.lo.s32 	%r16, %r14, %r15, %r13;
	shl.b32 	%r41, %r12, 11;
	add.s32 	%r17, %r41, %r16;
	mul.wide.s32 	%rd12, %r17, 4;
	add.s64 	%rd1, %rd11, %rd12;
	mov.b32 	%r42, 0;
	st.global.u32 	[%rd1], %r42;
	add.s64 	%rd2, %rd10, 16;
	mul.wide.u32 	%rd13, %r15, %r14;
	cvt.u64.u32 	%rd14, %r13;
	add.s64 	%rd15, %rd13, %rd14;
	shl.b64 	%rd16, %rd15, 2;
	add.s64 	%rd17, %rd16, %rd9;
	add.s64 	%rd20, %rd17, 32768;
	mov.u32 	%r43, %r42;
$L__BB0_1:
	mul.wide.s32 	%rd18, %r41, 4;
	add.s64 	%rd19, %rd2, %rd18;
	ld.global.u32 	%r18, [%rd19+-16];
	ld.global.u32 	%r19, [%rd20+-32768];
	mad.lo.s32 	%r20, %r19, %r18, %r42;
	st.global.u32 	[%rd1], %r20;
	ld.global.u32 	%r21, [%rd19+-12];
	ld.global.u32 	%r22, [%rd20+-24576];
	mad.lo.s32 	%r23, %r22, %r21, %r20;
	st.global.u32 	[%rd1], %r23;
	ld.global.u32 	%r24, [%rd19+-8];
	ld.global.u32 	%r25, [%rd20+-16384];
	mad.lo.s32 	%r26, %r25, %r24, %r23;
	st.global.u32 	[%rd1], %r26;
	ld.global.u32 	%r27, [%rd19+-4];
	ld.global.u32 	%r28, [%rd20+-8192];
	mad.lo.s32 	%r29, %r28, %r27, %r26;
	st.global.u32 	[%rd1], %r29;
	ld.global.u32 	%r30, [%rd19];
	ld.global.u32 	%r31, [%rd20];
	mad.lo.s32 	%r32, %r31, %r30, %r29;
	st.global.u32 	[%rd1], %r32;
	ld.global.u32 	%r33, [%rd19+4];
	ld.global.u32 	%r34, [%rd20+8192];
	mad.lo.s32 	%r35, %r34, %r33, %r32;
	st.global.u32 	[%rd1], %r35;
	ld.global.u32 	%r36, [%rd19+8];
	ld.global.u32 	%r37, [%rd20+16384];
	mad.lo.s32 	%r38, %r37, %r36, %r35;
	st.global.u32 	[%rd1], %r38;
	ld.global.u32 	%r39, [%rd19+12];
	ld.global.u32 	%r40, [%rd20+24576];
	mad.lo.s32 	%r42, %r40, %r39, %r38;
	st.global.u32 	[%rd1], %r42;
	add.s32 	%r43, %r43, 8;
	add.s32 	%r41, %r41, 8;
	add.s64 	%rd20, %rd20, 65536;
	setp.ne.s32 	%p1, %r43, 2048;
	@%p1 bra 	$L__BB0_1;
	ret;

}


// ===== COMPILED SASS (sm_100) =====

	.target	sm_100

	.elftype	@"ET_EXEC"


//--------------------- .note.nv.tkinfo           --------------------------
	.section	.note.nv.tkinfo,"",@"SHT_NOTE"
	.sectionflags	@"SHF_NOTE_NV_TKINFO"
	.tkinfo
        /*0018*/ 	.word	0x00000002
        /*0030*/ 	.string	""
        /*0030*/ 	.string	"ptxas"
        /*0030*/ 	.string	"Cuda compilation tools, release 13.0, V13.0.88"
        /*0030*/ 	.string	"Build cuda_13.0.r13.0/compiler.36424714_0"
        /*0030*/ 	.string	"-arch sm_100 -m 64 "



//--------------------- .note.nv.cuinfo           --------------------------
	.section	.note.nv.cuinfo,"",@"SHT_NOTE"
	.sectionflags	@"SHF_NOTE_NV_CUINFO"
        /*0018*/ 	.short	0x0002
        /*001a*/ 	.short	0x0064
        /*001c*/ 	.short	0x0082
	.zero		2


//--------------------- .nv.info                  --------------------------
	.section	.nv.info,"",@"SHT_CUDA_INFO"
	.align	4


	//----- nvinfo : EIATTR_REGCOUNT
	.align		4
        /*0000*/ 	.byte	0x04, 0x2f
        /*0002*/ 	.short	(.L_1 - .L_0)
	.align		4
.L_0:
        /*0004*/ 	.word	index@(_Z14multiplicacionPiS_S_)
        /*0008*/ 	.word	0x00000016


	//----- nvinfo : EIATTR_FRAME_SIZE
	.align		4
.L_1:
        /*000c*/ 	.byte	0x04, 0x11
        /*000e*/ 	.short	(.L_3 - .L_2)
	.align		4
.L_2:
        /*0010*/ 	.word	index@(_Z14multiplicacionPiS_S_)
        /*0014*/ 	.word	0x00000000


	//----- nvinfo : EIATTR_MIN_STACK_SIZE
	.align		4
.L_3:
        /*0018*/ 	.byte	0x04, 0x12
        /*001a*/ 	.short	(.L_5 - .L_4)
	.align		4
.L_4:
        /*001c*/ 	.word	index@(_Z14multiplicacionPiS_S_)
        /*0020*/ 	.word	0x00000000
.L_5:


//--------------------- .nv.compat                --------------------------
	.section	.nv.compat,"",@"SHT_CUDA_COMPAT_INFO"
	.align	4
        /*0000*/ 	.byte	0x02, 0x09, 0x00, 0x00, 0x02, 0x02, 0x01, 0x00, 0x02, 0x05, 0x05, 0x00, 0x03, 0x07, 0x01, 0x01
        /*0010*/ 	.byte	0x02, 0x03, 0x00, 0x00, 0x02, 0x06, 0x01, 0x00, 0x04, 0x0b, 0x08, 0x00, 0x09, 0x00, 0x00, 0x00
        /*0020*/ 	.byte	0x00, 0x00, 0x00, 0x00


//--------------------- .nv.info._Z14multiplicacionPiS_S_ --------------------------
	.section	.nv.info._Z14multiplicacionPiS_S_,"",@"SHT_CUDA_INFO"
	.sectionflags	@""
	.align	4


	//----- nvinfo : EIATTR_CUDA_API_VERSION
	.align		4
        /*0000*/ 	.byte	0x04, 0x37
        /*0002*/ 	.short	(.L_7 - .L_6)
.L_6:
        /*0004*/ 	.word	0x00000082


	//----- nvinfo : EIATTR_KPARAM_INFO
	.align		4
.L_7:
        /*0008*/ 	.byte	0x04, 0x17
        /*000a*/ 	.short	(.L_9 - .L_8)
.L_8:
        /*000c*/ 	.word	0x00000000
        /*0010*/ 	.short	0x0002
        /*0012*/ 	.short	0x0010
        /*0014*/ 	.byte	0x00, 0xf5, 0x21, 0x00


	//----- nvinfo : EIATTR_KPARAM_INFO
	.align		4
.L_9:
        /*0018*/ 	.byte	0x04, 0x17
        /*001a*/ 	.short	(.L_11 - .L_10)
.L_10:
        /*001c*/ 	.word	0x00000000
        /*0020*/ 	.short	0x0001
        /*0022*/ 	.short	0x0008
        /*0024*/ 	.byte	0x00, 0xf5, 0x21, 0x00


	//----- nvinfo : EIATTR_KPARAM_INFO
	.align		4
.L_11:
        /*0028*/ 	.byte	0x04, 0x17
        /*002a*/ 	.short	(.L_13 - .L_12)
.L_12:
        /*002c*/ 	.word	0x00000000
        /*0030*/ 	.short	0x0000
        /*0032*/ 	.short	0x0000
        /*0034*/ 	.byte	0x00, 0xf5, 0x21, 0x00


	//----- nvinfo : EIATTR_SPARSE_MMA_MASK
	.align		4
.L_13:
        /*0038*/ 	.byte	0x03, 0x50
        /*003a*/ 	.short	0x0000


	//----- nvinfo : EIATTR_MAXREG_COUNT
	.align		4
        /*003c*/ 	.byte	0x03, 0x1b
        /*003e*/ 	.short	0x00ff


	//----- nvinfo : EIATTR_MERCURY_ISA_VERSION
	.align		4
        /*0040*/ 	.byte	0x03, 0x5f
        /*0042*/ 	.short	0x0101


	//----- nvinfo : EIATTR_VRC_CTA_INIT_COUNT
	.align		4
        /*0044*/ 	.byte	0x02, 0x4a
	.zero		1
	.zero		1


	//----- nvinfo : EIATTR_EXIT_INSTR_OFFSETS
	.align		4
        /*0048*/ 	.byte	0x04, 0x1c
        /*004a*/ 	.short	(.L_15 - .L_14)


	//   ....[0]....
.L_14:
        /*004c*/ 	.word	0x00000ee0


	//----- nvinfo : EIATTR_CBANK_PARAM_SIZE
	.align		4
.L_15:
        /*0050*/ 	.byte	0x03, 0x19
        /*0052*/ 	.short	0x0018


	//----- nvinfo : EIATTR_PARAM_CBANK
	.align		4
        /*0054*/ 	.byte	0x04, 0x0a
        /*0056*/ 	.short	(.L_17 - .L_16)
	.align		4
.L_16:
        /*0058*/ 	.word	index@(.nv.constant0._Z14multiplicacionPiS_S_)
        /*005c*/ 	.short	0x0380
        /*005e*/ 	.short	0x0018


	//----- nvinfo : EIATTR_SW_WAR
	.align		4
.L_17:
        /*0060*/ 	.byte	0x04, 0x36
        /*0062*/ 	.short	(.L_19 - .L_18)
.L_18:
        /*0064*/ 	.word	0x00000008
.L_19:


//--------------------- .nv.callgraph             --------------------------
	.section	.nv.callgraph,"",@"SHT_CUDA_CALLGRAPH"
	.align	4
	.sectionentsize	8
	.align		4
        /*0000*/ 	.word	0x00000000
	.align		4
        /*0004*/ 	.word	0xffffffff
	.align		4
        /*0008*/ 	.word	0x00000000
	.align		4
        /*000c*/ 	.word	0xfffffffe
	.align		4
        /*0010*/ 	.word	0x00000000
	.align		4
        /*0014*/ 	.word	0xfffffffd
	.align		4
        /*0018*/ 	.word	0x00000000
	.align		4
        /*001c*/ 	.word	0xfffffffc


//--------------------- .text._Z14multiplicacionPiS_S_ --------------------------
	.section	.text._Z14multiplicacionPiS_S_,"ax",@progbits
	.align	128
        .global         _Z14multiplicacionPiS_S_
        .type           _Z14multiplicacionPiS_S_,@function
        .size           _Z14multiplicacionPiS_S_,(.L_x_2 - _Z14multiplicacionPiS_S_)
        .other          _Z14multiplicacionPiS_S_,@"STO_CUDA_ENTRY STV_DEFAULT"
_Z14multiplicacionPiS_S_:
.text._Z14multiplicacionPiS_S_:
[----:B------:R-:W-:Y:S01]  /*0000*/  LDC R1, c[0x0][0x37c] ;  /* 0x0000df00ff017b82 */ /* 0x000fe20000000800 */
[----:B------:R-:W0:Y:S07]  /*0010*/  S2R R9, SR_TID.X ;  /* 0x0000000000097919 */ /* 0x000e2e0000002100 */
[----:B------:R-:W0:Y:S01]  /*0020*/  S2UR UR10, SR_CTAID.X ;  /* 0x00000000000a79c3 */ /* 0x000e220000002500 */
[----:B------:R-:W1:Y:S01]  /*0030*/  LDCU.128 UR4, c[0x0][0x380] ;  /* 0x00007000ff0477ac */ /* 0x000e620008000c00 */
[----:B------:R-:W-:Y:S01]  /*0040*/  HFMA2 R3, -RZ, RZ, 0, 0 ;  /* 0x00000000ff037431 */ /* 0x000fe200000001ff */
[----:B------:R-:W2:Y:S01]  /*0050*/  S2R R2, SR_TID.Y ;  /* 0x0000000000027919 */ /* 0x000ea20000002200 */
[----:B------:R-:W3:Y:S04]  /*0060*/  LDCU.64 UR8, c[0x0][0x358] ;  /* 0x00006b00ff0877ac */ /* 0x000ee80008000a00 */
[----:B------:R-:W0:Y:S08]  /*0070*/  LDC R0, c[0x0][0x360] ;  /* 0x0000d800ff007b82 */ /* 0x000e300000000800 */
[----:B------:R-:W2:Y:S01]  /*0080*/  S2UR UR11, SR_CTAID.Y ;  /* 0x00000000000b79c3 */ /* 0x000ea20000002600 */
[----:B-1----:R-:W-:-:S04]  /*0090*/  UIADD3 UR4, UP0, UPT, UR4, 0x10, URZ ;  /* 0x0000001004047890 */ /* 0x002fc8000ff1e0ff */
[----:B------:R-:W-:-:S03]  /*00a0*/  UIADD3.X UR5, UPT, UPT, URZ, UR5, URZ, UP0, !UPT ;  /* 0x00000005ff057290 */ /* 0x000fc600087fe4ff */
[----:B------:R-:W2:Y:S08]  /*00b0*/  LDC R5, c[0x0][0x364] ;  /* 0x0000d900ff057b82 */ /* 0x000eb00000000800 */
[----:B------:R-:W1:Y:S01]  /*00c0*/  LDC.64 R10, c[0x0][0x390] ;  /* 0x0000e400ff0a7b82 */ /* 0x000e620000000a00 */
[----:B0-----:R-:W-:-:S05]  /*00d0*/  IMAD R9, R0, UR10, R9 ;  /* 0x0000000a00097c24 */ /* 0x001fca000f8e0209 */
[----:B------:R-:W-:Y:S01]  /*00e0*/  SHF.L.U32 R9, R9, 0xb, RZ ;  /* 0x0000000b09097819 */ /* 0x000fe200000006ff */
[C-C-:B--2---:R-:W-:Y:S02]  /*00f0*/  IMAD R0, R5.reuse, UR11, R2.reuse ;  /* 0x0000000b05007c24 */ /* 0x144fe4000f8e0202 */
[----:B------:R-:W-:Y:S01]  /*0100*/  IMAD.WIDE.U32 R4, R5, UR11, R2 ;  /* 0x0000000b05047c25 */ /* 0x000fe2000f8e0002 */
[----:B------:R-:W-:Y:S02]  /*0110*/  MOV R2, UR4 ;  /* 0x0000000400027c02 */ /* 0x000fe40008000f00 */
[----:B------:R-:W-:Y:S02]  /*0120*/  IADD3 R13, PT, PT, R0, R9, RZ ;  /* 0x00000009000d7210 */ /* 0x000fe40007ffe0ff */
[----:B------:R-:W-:Y:S02]  /*0130*/  LEA R6, P0, R4, UR6, 0x2 ;  /* 0x0000000604067c11 */ /* 0x000fe4000f8010ff */
[----:B------:R-:W-:-:S02]  /*0140*/  MOV R3, UR5 ;  /* 0x0000000500037c02 */ /* 0x000fc40008000f00 */
[----:B------:R-:W-:Y:S01]  /*0150*/  LEA.HI.X R7, R4, UR7, R5, 0x2, P0 ;  /* 0x0000000704077c11 */ /* 0x000fe200080f1405 */
[----:B-1----:R-:W-:-:S04]  /*0160*/  IMAD.WIDE R4, R13, 0x4, R10 ;  /* 0x000000040d047825 */ /* 0x002fc800078e020a */
[----:B------:R-:W-:Y:S01]  /*0170*/  IMAD.WIDE R10, R9, 0x4, R2 ;  /* 0x00000004090a7825 */ /* 0x000fe200078e0202 */
[----:B---3--:R-:W-:Y:S04]  /*0180*/  STG.E desc[UR8][R4.64], RZ ;  /* 0x000000ff04007986 */ /* 0x008fe8000c101908 */
[----:B------:R-:W2:Y:S04]  /*0190*/  LDG.E R0, desc[UR8][R10.64+-0x10] ;  /* 0xfffff0080a007981 */ /* 0x000ea8000c1e1900 */
[----:B------:R-:W2:Y:S02]  /*01a0*/  LDG.E R13, desc[UR8][R6.64] ;  /* 0x00000008060d7981 */ /* 0x000ea4000c1e1900 */
[----:B--2---:R-:W-:-:S05]  /*01b0*/  IMAD R13, R0, R13, RZ ;  /* 0x0000000d000d7224 */ /* 0x004fca00078e02ff */
[----:B------:R0:W-:Y:S04]  /*01c0*/  STG.E desc[UR8][R4.64], R13 ;  /* 0x0000000d04007986 */ /* 0x0001e8000c101908 */
[----:B------:R-:W2:Y:S04]  /*01d0*/  LDG.E R0, desc[UR8][R10.64+-0xc] ;  /* 0xfffff4080a007981 */ /* 0x000ea8000c1e1900 */
[----:B------:R-:W2:Y:S02]  /*01e0*/  LDG.E R8, desc[UR8][R6.64+0x2000] ;  /* 0x0020000806087981 */ /* 0x000ea4000c1e1900 */
[----:B--2---:R-:W-:-:S05]  /*01f0*/  IMAD R15, R0, R8, R13 ;  /* 0x00000008000f7224 */ /* 0x004fca00078e020d */
[----:B------:R1:W-:Y:S04]  /*0200*/  STG.E desc[UR8][R4.64], R15 ;  /* 0x0000000f04007986 */ /* 0x0003e8000c101908 */
[----:B------:R-:W2:Y:S04]  /*0210*/  LDG.E R0, desc[UR8][R10.64+-0x8] ;  /* 0xfffff8080a007981 */ /* 0x000ea8000c1e1900 */
[----:B------:R-:W2:Y:S02]  /*0220*/  LDG.E R8, desc[UR8][R6.64+0x4000] ;  /* 0x0040000806087981 */ /* 0x000ea4000c1e1900 */
[----:B--2---:R-:W-:-:S05]  /*0230*/  IMAD R17, R0, R8, R15 ;  /* 0x0000000800117224 */ /* 0x004fca00078e020f */
[----:B------:R2:W-:Y:S04]  /*0240*/  STG.E desc[UR8][R4.64], R17 ;  /* 0x0000001104007986 */ /* 0x0005e8000c101908 */
[----:B------:R-:W0:Y:S04]  /*0250*/  LDG.E R0, desc[UR8][R10.64+-0x4] ;  /* 0xfffffc080a007981 */ /* 0x000e28000c1e1900 */
[----:B------:R-:W0:Y:S02]  /*0260*/  LDG.E R8, desc[UR8][R6.64+0x6000] ;  /* 0x0060000806087981 */ /* 0x000e24000c1e1900 */
[----:B0-----:R-:W-:-:S05]  /*0270*/  IMAD R13, R0, R8, R17 ;  /* 0x00000008000d7224 */ /* 0x001fca00078e0211 */
[----:B------:R0:W-:Y:S04]  /*0280*/  STG.E desc[UR8][R4.64], R13 ;  /* 0x0000000d04007986 */ /* 0x0001e8000c101908 */
[----:B------:R-:W1:Y:S04]  /*0290*/  LDG.E R0, desc[UR8][R10.64] ;  /* 0x000000080a007981 */ /* 0x000e68000c1e1900 */
[----:B------:R-:W1:Y:S02]  /*02a0*/  LDG.E R8, desc[UR8][R6.64+0x8000] ;  /* 0x0080000806087981 */ /* 0x000e64000c1e1900 */
[----:B-1----:R-:W-:-:S05]  /*02b0*/  IMAD R15, R0, R8, R13 ;  /* 0x00000008000f7224 */ /* 0x002fca00078e020d */
[----:B------:R-:W-:Y:S04]  /*02c0*/  STG.E desc[UR8][R4.64], R15 ;  /* 0x0000000f04007986 */ /* 0x000fe8000c101908 */
        /* <DEDUP_REMOVED lines=8> */
[----:B------:R-:W3:Y:S04]  /*0350*/  LDG.E R0, desc[UR8][R10.64+0xc] ;  /* 0x00000c080a007981 */ /* 0x000ee8000c1e1900 */
[----:B0-----:R-:W3:Y:S01]  /*0360*/  LDG.E R13, desc[UR8][R6.64+0xe000] ;  /* 0x00e00008060d7981 */ /* 0x001ee2000c1e1900 */
[----:B------:R-:W-:Y:S01]  /*0370*/  IADD3 R9, PT, PT, R9, 0x8, RZ ;  /* 0x0000000809097810 */ /* 0x000fe20007ffe0ff */
[----:B------:R-:W-:Y:S01]  /*0380*/  UMOV UR4, 0x8 ;  /* 0x0000000800047882 */ /* 0x000fe20000000000 */
[----:B---3--:R-:W-:Y:S01]  /*0390*/  IMAD R13, R0, R13, R19 ;  /* 0x0000000d000d7224 */ /* 0x008fe200078e0213 */
[----:B------:R-:W-:-:S04]  /*03a0*/  IADD3 R0, P0, PT, R6, 0x18000, RZ ;  /* 0x0001800006007810 */ /* 0x000fc80007f1e0ff */
[----:B------:R2:W-:Y:S01]  /*03b0*/  STG.E desc[UR8][R4.64], R13 ;  /* 0x0000000d04007986 */ /* 0x0005e2000c101908 */
[----:B-1----:R-:W-:-:S08]  /*03c0*/  IADD3.X R17, PT, PT, RZ, R7, RZ, P0, !PT ;  /* 0x00000007ff117210 */ /* 0x002fd000007fe4ff */
.L_x_0:
[----:B------:R-:W-:Y:S01]  /*03d0*/  IMAD.WIDE R10, R9, 0x4, R2 ;  /* 0x00000004090a7825 */ /* 0x000fe200078e0202 */
[----:B------:R-:W-:Y:S02]  /*03e0*/  MOV R6, R0 ;  /* 0x0000000000067202 */ /* 0x000fe40000000f00 */
[----:B------:R-:W-:Y:S02]  /*03f0*/  MOV R7, R17 ;  /* 0x0000001100077202 */ /* 0x000fe40000000f00 */
[----:B------:R-:W2:Y:S04]  /*0400*/  LDG.E R0, desc[UR8][R10.64+-0x10] ;  /* 0xfffff0080a007981 */ /* 0x000ea8000c1e1900 */
[----:B------:R-:W2:Y:S02]  /*0410*/  LDG.E R8, desc[UR8][R6.64+-0x8000] ;  /* 0xff80000806087981 */ /* 0x000ea4000c1e1900 */
[----:B0-2---:R-:W-:-:S05]  /*0420*/  IMAD R13, R0, R8, R13 ;  /* 0x00000008000d7224 */ /* 0x005fca00078e020d */
        /* <DEDUP_REMOVED lines=16> */
[----:B------:R1:W-:Y:S04]  /*0530*/  STG.E desc[UR8][R4.64], R15 ;  /* 0x0000000f04007986 */ /* 0x0003e8000c101908 */
[----:B------:R-:W2:Y:S04]  /*0540*/  LDG.E R0, desc[UR8][R10.64+0x4] ;  /* 0x000004080a007981 */ /* 0x000ea8000c1e1900 */
[----:B------:R-:W2:Y:S02]  /*0550*/  LDG.E R8, desc[UR8][R6.64+0x2000] ;  /* 0x0020000806087981 */ /* 0x000ea4000c1e1900 */
[----:B--2---:R-:W-:-:S05]  /*0560*/  IMAD R17, R0, R8, R15 ;  /* 0x0000000800117224 */ /* 0x004fca00078e020f */
[----:B------:R2:W-:Y:S04]  /*0570*/  STG.E desc[UR8][R4.64], R17 ;  /* 0x0000001104007986 */ /* 0x0005e8000c101908 */
[----:B------:R-:W3:Y:S04]  /*0580*/  LDG.E R0, desc[UR8][R10.64+0x8] ;  /* 0x000008080a007981 */ /* 0x000ee8000c1e1900 */
[----:B------:R-:W3:Y:S02]  /*0590*/  LDG.E R8, desc[UR8][R6.64+0x4000] ;  /* 0x0040000806087981 */ /* 0x000ee4000c1e1900 */
[----:B---3--:R-:W-:-:S05]  /*05a0*/  IMAD R19, R0, R8, R17 ;  /* 0x0000000800137224 */ /* 0x008fca00078e0211 */
[----:B------:R-:W-:Y:S04]  /*05b0*/  STG.E desc[UR8][R4.64], R19 ;  /* 0x0000001304007986 */ /* 0x000fe8000c101908 */
[----:B------:R-:W1:Y:S04]  /*05c0*/  LDG.E R0, desc[UR8][R10.64+0xc] ;  /* 0x00000c080a007981 */ /* 0x000e68000c1e1900 */
[----:B------:R-:W1:Y:S01]  /*05d0*/  LDG.E R8, desc[UR8][R6.64+0x6000] ;  /* 0x0060000806087981 */ /* 0x000e62000c1e1900 */
[----:B0-----:R-:W-:-:S05]  /*05e0*/  IADD3 R13, PT, PT, R9, 0x8, RZ ;  /* 0x00000008090d7810 */ /* 0x001fca0007ffe0ff */
[----:B------:R-:W-:-:S04]  /*05f0*/  IMAD.WIDE R12, R13, 0x4, R2 ;  /* 0x000000040d0c7825 */ /* 0x000fc800078e0202 */
[----:B-1----:R-:W-:-:S05]  /*0600*/  IMAD R15, R0, R8, R19 ;  /* 0x00000008000f7224 */ /* 0x002fca00078e0213 */
        /* <DEDUP_REMOVED lines=29> */
[----:B------:R-:W3:Y:S04]  /*07e0*/  LDG.E R0, desc[UR8][R12.64+0xc] ;  /* 0x00000c080c007981 */ /* 0x000ee8000c1e1900 */
[----:B------:R-:W3:Y:S01]  /*07f0*/  LDG.E R8, desc[UR8][R6.64+0x16000] ;  /* 0x0160000806087981 */ /* 0x000ee2000c1e1900 */
[----:B--2---:R-:W-:-:S05]  /*0800*/  IADD3 R11, PT, PT, R9, 0x10, RZ ;  /* 0x00000010090b7810 */ /* 0x004fca0007ffe0ff */
[----:B------:R-:W-:-:S04]  /*0810*/  IMAD.WIDE R10, R11, 0x4, R2 ;  /* 0x000000040b0a7825 */ /* 0x000fc800078e0202 */
[----:B---3--:R-:W-:-:S05]  /*0820*/  IMAD R19, R0, R8, R17 ;  /* 0x0000000800137224 */ /* 0x008fca00078e0211 */
[----:B------:R-:W-:Y:S04]  /*0830*/  STG.E desc[UR8][R4.64], R19 ;  /* 0x0000001304007986 */ /* 0x000fe8000c101908 */
[----:B------:R-:W0:Y:S04]  /*0840*/  LDG.E R8, desc[UR8][R6.64+0x18000] ;  /* 0x0180000806087981 */ /* 0x000e28000c1e1900 */
[----:B------:R-:W0:Y:S02]  /*0850*/  LDG.E R0, desc[UR8][R10.64+-0x10] ;  /* 0xfffff0080a007981 */ /* 0x000e24000c1e1900 */
[----:B0-----:R-:W-:-:S05]  /*0860*/  IMAD R15, R0, R8, R19 ;  /* 0x00000008000f7224 */ /* 0x001fca00078e0213 */
[----:B------:R0:W-:Y:S04]  /*0870*/  STG.E desc[UR8][R4.64], R15 ;  /* 0x0000000f04007986 */ /* 0x0001e8000c101908 */
[----:B------:R-:W2:Y:S04]  /*0880*/  LDG.E R0, desc[UR8][R10.64+-0xc] ;  /* 0xfffff4080a007981 */ /* 0x000ea8000c1e1900 */
[----:B------:R-:W2:Y:S02]  /*0890*/  LDG.E R8, desc[UR8][R6.64+0x1a000] ;  /* 0x01a0000806087981 */ /* 0x000ea4000c1e1900 */
[----:B--2---:R-:W-:-:S05]  /*08a0*/  IMAD R13, R0, R8, R15 ;  /* 0x00000008000d7224 */ /* 0x004fca00078e020f */
[----:B------:R2:W-:Y:S04]  /*08b0*/  STG.E desc[UR8][R4.64], R13 ;  /* 0x0000000d04007986 */ /* 0x0005e8000c101908 */
[----:B------:R-:W1:Y:S04]  /*08c0*/  LDG.E R0, desc[UR8][R10.64+-0x8] ;  /* 0xfffff8080a007981 */ /* 0x000e68000c1e1900 */
[----:B------:R-:W1:Y:S02]  /*08d0*/  LDG.E R8, desc[UR8][R6.64+0x1c000] ;  /* 0x01c0000806087981 */ /* 0x000e64000c1e1900 */
[----:B-1----:R-:W-:-:S05]  /*08e0*/  IMAD R17, R0, R8, R13 ;  /* 0x0000000800117224 */ /* 0x002fca00078e020d */
[----:B------:R1:W-:Y:S04]  /*08f0*/  STG.E desc[UR8][R4.64], R17 ;  /* 0x0000001104007986 */ /* 0x0003e8000c101908 */
        /* <DEDUP_REMOVED lines=16> */
[----:B------:R-:W3:Y:S04]  /*0a00*/  LDG.E R0, desc[UR8][R10.64+0xc] ;  /* 0x00000c080a007981 */ /* 0x000ee8000c1e1900 */
[----:B------:R-:W3:Y:S01]  /*0a10*/  LDG.E R8, desc[UR8][R6.64+0x26000] ;  /* 0x0260000806087981 */ /* 0x000ee2000c1e1900 */
[----:B--2---:R-:W-:-:S05]  /*0a20*/  IADD3 R13, PT, PT, R9, 0x18, RZ ;  /* 0x00000018090d7810 */ /* 0x004fca0007ffe0ff */
[----:B------:R-:W-:-:S04]  /*0a30*/  IMAD.WIDE R12, R13, 0x4, R2 ;  /* 0x000000040d0c7825 */ /* 0x000fc800078e0202 */
[----:B---3--:R-:W-:-:S05]  /*0a40*/  IMAD R19, R0, R8, R15 ;  /* 0x0000000800137224 */ /* 0x008fca00078e020f */
[----:B------:R-:W-:Y:S04]  /*0a50*/  STG.E desc[UR8][R4.64], R19 ;  /* 0x0000001304007986 */ /* 0x000fe8000c101908 */
        /* <DEDUP_REMOVED lines=34> */
[----:B0-----:R-:W2:Y:S04]  /*0c80*/  LDG.E R15, desc[UR8][R6.64+0x38000] ;  /* 0x03800008060f7981 */ /* 0x001ea8000c1e1900 */
[----:B------:R-:W2:Y:S02]  /*0c90*/  LDG.E R0, desc[UR8][R10.64+-0x10] ;  /* 0xfffff0080a007981 */ /* 0x000ea4000c1e1900 */
[----:B--2---:R-:W-:-:S05]  /*0ca0*/  IMAD R15, R0, R15, R19 ;  /* 0x0000000f000f7224 */ /* 0x004fca00078e0213 */
        /* <DEDUP_REMOVED lines=26> */
[----:B------:R-:W2:Y:S01]  /*0e50*/  LDG.E R8, desc[UR8][R6.64+0x46000] ;  /* 0x0460000806087981 */ /* 0x000ea2000c1e1900 */
[----:B------:R-:W-:-:S04]  /*0e60*/  UIADD3 UR4, UPT, UPT, UR4, 0x28, URZ ;  /* 0x0000002804047890 */ /* 0x000fc8000fffe0ff */
[----:B------:R-:W-:Y:S01]  /*0e70*/  UISETP.NE.AND UP0, UPT, UR4, 0x800, UPT ;  /* 0x000008000400788c */ /* 0x000fe2000bf05270 */
[----:B------:R-:W-:Y:S01]  /*0e80*/  IADD3 R9, PT, PT, R9, 0x28, RZ ;  /* 0x0000002809097810 */ /* 0x000fe20007ffe0ff */
[----:B--2---:R-:W-:-:S05]  /*0e90*/  IMAD R13, R0, R8, R15 ;  /* 0x00000008000d7224 */ /* 0x004fca00078e020f */
[----:B------:R0:W-:Y:S01]  /*0ea0*/  STG.E desc[UR8][R4.64], R13 ;  /* 0x0000000d04007986 */ /* 0x0001e2000c101908 */
[----:B------:R-:W-:-:S04]  /*0eb0*/  IADD3 R0, P0, PT, R6, 0x50000, RZ ;  /* 0x0005000006007810 */ /* 0x000fc80007f1e0ff */
[----:B-1----:R-:W-:Y:S01]  /*0ec0*/  IADD3.X R17, PT, PT, RZ, R7, RZ, P0, !PT ;  /* 0x00000007ff117210 */ /* 0x002fe200007fe4ff */
[----:B------:R-:W-:Y:S08]  /*0ed0*/  BRA.U UP0, `(.L_x_0) ;  /* 0xfffffff5003c7547 */ /* 0x000ff0000b83ffff */
[----:B------:R-:W-:Y:S05]  /*0ee0*/  EXIT ;  /* 0x000000000000794d */ /* 0x000fea0003800000 */
.L_x_1:
[----:B------:R-:W-:-:S00]  /*0ef0*/  BRA `(.L_x_1) ;  /* 0xfffffffc00fc7947 */ /* 0x000fc0000383ffff */
[----:B------:R-:W-:-:S00]  /*0f00*/  NOP ;  /* 0x0000000000007918 */ /* 0x000fc00000000000 */
[----:B------:R-:W-:-:S00]  /*0f10*/  NOP ;  /* 0x0000000000007918 */ /* 0x000fc00000000000 */
[----:B------:R-:W-:-:S00]  /*0f20*/  NOP ;  /* 0x0000000000007918 */ /* 0x000fc00000000000 */
[----:B------:R-:W-:-:S00]  /*0f30*/  NOP ;  /* 0x0000000000007918 */ /* 0x000fc00000000000 */
[----:B------:R-:W-:-:S00]  /*0f40*/  NOP ;  /* 0x0000000000007918 */ /* 0x000fc00000000000 */
[----:B------:R-:W-:-:S00]  /*0f50*/  NOP ;  /* 0x0000000000007918 */ /* 0x000fc00000000000 */
[----:B------:R-:W-:-:S00]  /*0f60*/  NOP ;  /* 0x0000000000007918 */ /* 0x000fc00000000000 */
[----:B------:R-:W-:-:S00]  /*0f70*/  NOP ;  /* 0x0000000000007918 */ /* 0x000fc00000000000 */
.L_x_2:


//--------------------- .nv.shared.reserved.0     --------------------------
	.section	.nv.shared.reserved.0,"aw",@nobits
	.weak		__nv_reservedSMEM_offset_0_alias
	.size		__nv_reservedSMEM_offset_0_alias, 0, 64
	.other		__nv_reservedSMEM_offset_0_alias,@"STO_CUDA_RESERVED_SHARED STV_DEFAULT"
__nv_reservedSMEM_offset_0_alias:
	.zero		0
	.zero		64


//--------------------- .nv.constant0._Z14multiplicacionPiS_S_ --------------------------
	.section	.nv.constant0._Z14multiplicacionPiS_S_,"a",@progbits
	.sectionflags	@""
	.align	4
.nv.constant0._Z14multiplicacionPiS_S_:
	.zero		920


//--------------------- SYMBOLS --------------------------

	.type		.nv.reservedSmem.offset0,@object
	.size		.nv.reservedSmem.offset0,0x4
